//
// Generated by NVIDIA NVVM Compiler
//
// Compiler Build ID: CL-36424714
// Cuda compilation tools, release 13.0, V13.0.88
// Based on NVVM 20.0.0
//

.version 9.0
.target sm_100
.address_size 64

	// .globl	_Z14crazyDivisionsPdd

.visible .entry _Z14crazyDivisionsPdd(
	.param .u64 .ptr .align 1 _Z14crazyDivisionsPdd_param_0,
	.param .f64 _Z14crazyDivisionsPdd_param_1
)
{
	.reg .pred 	%p<2>;
	.reg .b32 	%r<6>;
	.reg .b64 	%rd<5>;
	.reg .b64 	%fd<6>;

	ld.param.u64 	%rd1, [_Z14crazyDivisionsPdd_param_0];
	ld.param.f64 	%fd1, [_Z14crazyDivisionsPdd_param_1];
	mov.u32 	%r2, %ctaid.x;
	mov.u32 	%r3, %ntid.x;
	mov.u32 	%r4, %tid.x;
	mad.lo.s32 	%r1, %r2, %r3, %r4;
	cvt.rzi.s32.f64 	%r5, %fd1;
	setp.ge.s32 	%p1, %r1, %r5;
	@%p1 bra 	$L__BB0_2;
	cvta.to.global.u64 	%rd2, %rd1;
	cvt.rn.f64.s32 	%fd2, %r1;
	add.f64 	%fd3, %fd2, 0d3FF0000000000000;
	mul.f64 	%fd4, %fd3, %fd3;
	rcp.rn.f64 	%fd5, %fd4;
	mul.wide.s32 	%rd3, %r1, 8;
	add.s64 	%rd4, %rd2, %rd3;
	st.global.f64 	[%rd4], %fd5;
$L__BB0_2:
	ret;

}
	// .globl	_Z9crazySumsPdS_d
.visible .entry _Z9crazySumsPdS_d(
	.param .u64 .ptr .align 1 _Z9crazySumsPdS_d_param_0,
	.param .u64 .ptr .align 1 _Z9crazySumsPdS_d_param_1,
	.param .f64 _Z9crazySumsPdS_d_param_2
)
{
	.reg .pred 	%p<2>;
	.reg .b32 	%r<7>;
	.reg .b64 	%rd<9>;
	.reg .b64 	%fd<5>;

	ld.param.u64 	%rd1, [_Z9crazySumsPdS_d_param_0];
	ld.param.u64 	%rd2, [_Z9crazySumsPdS_d_param_1];
	ld.param.f64 	%fd1, [_Z9crazySumsPdS_d_param_2];
	mov.u32 	%r3, %ctaid.x;
	mov.u32 	%r4, %ntid.x;
	mov.u32 	%r5, %tid.x;
	mad.lo.s32 	%r1, %r3, %r4, %r5;
	shl.b32 	%r2, %r1, 1;
	cvt.rzi.s32.f64 	%r6, %fd1;
	setp.gt.s32 	%p1, %r2, %r6;
	@%p1 bra 	$L__BB1_2;
	cvta.to.global.u64 	%rd3, %rd1;
	cvta.to.global.u64 	%rd4, %rd2;
	mul.wide.s32 	%rd5, %r2, 8;
	add.s64 	%rd6, %rd3, %rd5;
	ld.global.f64 	%fd2, [%rd6];
	ld.global.f64 	%fd3, [%rd6+8];
	add.f64 	%fd4, %fd2, %fd3;
	mul.wide.s32 	%rd7, %r1, 8;
	add.s64 	%rd8, %rd4, %rd7;
	st.global.f64 	[%rd8], %fd4;
$L__BB1_2:
	ret;

}
	// .globl	_Z7crazyPIPdS_
.visible .entry _Z7crazyPIPdS_(
	.param .u64 .ptr .align 1 _Z7crazyPIPdS__param_0,
	.param .u64 .ptr .align 1 _Z7crazyPIPdS__param_1
)
{
	.reg .b64 	%rd<5>;
	.reg .b64 	%fd<4>;

	ld.param.u64 	%rd1, [_Z7crazyPIPdS__param_0];
	ld.param.u64 	%rd2, [_Z7crazyPIPdS__param_1];
	cvta.to.global.u64 	%rd3, %rd2;
	cvta.to.global.u64 	%rd4, %rd1;
	ld.global.f64 	%fd1, [%rd4];
	mul.f64 	%fd2, %fd1, 0d4018000000000000;
	sqrt.rn.f64 	%fd3, %fd2;
	st.global.f64 	[%rd3], %fd3;
	ret;

}


// ===== COMPILED SASS (sm_100) =====

	.target	sm_100

	.elftype	@"ET_EXEC"


//--------------------- .note.nv.tkinfo           --------------------------
	.section	.note.nv.tkinfo,"",@"SHT_NOTE"
	.sectionflags	@"SHF_NOTE_NV_TKINFO"
	.tkinfo
        /*0018*/ 	.word	0x00000002
        /*0030*/ 	.string	""
        /*0030*/ 	.string	"ptxas"
        /*0030*/ 	.string	"Cuda compilation tools, release 13.0, V13.0.88"
        /*0030*/ 	.string	"Build cuda_13.0.r13.0/compiler.36424714_0"
        /*0030*/ 	.string	"-arch sm_100 -m 64 "



//--------------------- .note.nv.cuinfo           --------------------------
	.section	.note.nv.cuinfo,"",@"SHT_NOTE"
	.sectionflags	@"SHF_NOTE_NV_CUINFO"
        /*0018*/ 	.short	0x0002
        /*001a*/ 	.short	0x0064
        /*001c*/ 	.short	0x0082
	.zero		2


//--------------------- .nv.info                  --------------------------
	.section	.nv.info,"",@"SHT_CUDA_INFO"
	.align	4


	//----- nvinfo : EIATTR_REGCOUNT
	.align		4
        /*0000*/ 	.byte	0x04, 0x2f
        /*0002*/ 	.short	(.L_1 - .L_0)
	.align		4
.L_0:
        /*0004*/ 	.word	index@(_Z14crazyDivisionsPdd)
        /*0008*/ 	.word	0x0000000e


	//----- nvinfo : EIATTR_FRAME_SIZE
	.align		4
.L_1:
        /*000c*/ 	.byte	0x04, 0x11
        /*000e*/ 	.short	(.L_3 - .L_2)
	.align		4
.L_2:
        /*0010*/ 	.word	index@($__internal_1_$__cuda_sm20_dblrcp_rn_slowpath_v3)
        /*0014*/ 	.word	0x00000000


	//----- nvinfo : EIATTR_FRAME_SIZE
	.align		4
.L_3:
        /*0018*/ 	.byte	0x04, 0x11
        /*001a*/ 	.short	(.L_5 - .L_4)
	.align		4
.L_4:
        /*001c*/ 	.word	index@(_Z14crazyDivisionsPdd)
        /*0020*/ 	.word	0x00000000


	//----- nvinfo : EIATTR_REGCOUNT
	.align		4
.L_5:
        /*0024*/ 	.byte	0x04, 0x2f
        /*0026*/ 	.short	(.L_7 - .L_6)
	.align		4
.L_6:
        /*0028*/ 	.word	index@(_Z9crazySumsPdS_d)
        /*002c*/ 	.word	0x0000000e


	//----- nvinfo : EIATTR_FRAME_SIZE
	.align		4
.L_7:
        /*0030*/ 	.byte	0x04, 0x11
        /*0032*/ 	.short	(.L_9 - .L_8)
	.align		4
.L_8:
        /*0034*/ 	.word	index@(_Z9crazySumsPdS_d)
        /*0038*/ 	.word	0x00000000


	//----- nvinfo : EIATTR_REGCOUNT
	.align		4
.L_9:
        /*003c*/ 	.byte	0x04, 0x2f
        /*003e*/ 	.short	(.L_11 - .L_10)
	.align		4
.L_10:
        /*0040*/ 	.word	index@(_Z7crazyPIPdS_)
        /*0044*/ 	.word	0x00000012


	//----- nvinfo : EIATTR_FRAME_SIZE
	.align		4
.L_11:
        /*0048*/ 	.byte	0x04, 0x11
        /*004a*/ 	.short	(.L_13 - .L_12)
	.align		4
.L_12:
        /*004c*/ 	.word	index@($__internal_0_$__cuda_sm20_dsqrt_rn_f64_mediumpath_v1)
        /*0050*/ 	.word	0x00000000


	//----- nvinfo : EIATTR_FRAME_SIZE
	.align		4
.L_13:
        /*0054*/ 	.byte	0x04, 0x11
        /*0056*/ 	.short	(.L_15 - .L_14)
	.align		4
.L_14:
        /*0058*/ 	.word	index@(_Z7crazyPIPdS_)
        /*005c*/ 	.word	0x00000000


	//----- nvinfo : EIATTR_MIN_STACK_SIZE
	.align		4
.L_15:
        /*0060*/ 	.byte	0x04, 0x12
        /*0062*/ 	.short	(.L_17 - .L_16)
	.align		4
.L_16:
        /*0064*/ 	.word	index@(_Z7crazyPIPdS_)
        /*0068*/ 	.word	0x00000000


	//----- nvinfo : EIATTR_MIN_STACK_SIZE
	.align		4
.L_17:
        /*006c*/ 	.byte	0x04, 0x12
        /*006e*/ 	.short	(.L_19 - .L_18)
	.align		4
.L_18:
        /*0070*/ 	.word	index@(_Z9crazySumsPdS_d)
        /*0074*/ 	.word	0x00000000


	//----- nvinfo : EIATTR_MIN_STACK_SIZE
	.align		4
.L_19:
        /*0078*/ 	.byte	0x04, 0x12
        /*007a*/ 	.short	(.L_21 - .L_20)
	.align		4
.L_20:
        /*007c*/ 	.word	index@(_Z14crazyDivisionsPdd)
        /*0080*/ 	.word	0x00000000
.L_21:


//--------------------- .nv.compat                --------------------------
	.section	.nv.compat,"",@"SHT_CUDA_COMPAT_INFO"
	.align	4
        /*0000*/ 	.byte	0x02, 0x09, 0x00, 0x00, 0x02, 0x02, 0x01, 0x00, 0x02, 0x05, 0x05, 0x00, 0x03, 0x07, 0x01, 0x01
        /*0010*/ 	.byte	0x02, 0x03, 0x00, 0x00, 0x02, 0x06, 0x01, 0x00, 0x04, 0x0b, 0x08, 0x00, 0x01, 0x00, 0x00, 0x00
        /*0020*/ 	.byte	0x00, 0x00, 0x00, 0x00


//--------------------- .nv.info._Z7crazyPIPdS_   --------------------------
	.section	.nv.info._Z7crazyPIPdS_,"",@"SHT_CUDA_INFO"
	.sectionflags	@""
	.align	4


	//----- nvinfo : EIATTR_CUDA_API_VERSION
	.align		4
        /*0000*/ 	.byte	0x04, 0x37
        /*0002*/ 	.short	(.L_23 - .L_22)
.L_22:
        /*0004*/ 	.word	0x00000082


	//----- nvinfo : EIATTR_KPARAM_INFO
	.align		4
.L_23:
        /*0008*/ 	.byte	0x04, 0x17
        /*000a*/ 	.short	(.L_25 - .L_24)
.L_24:
        /*000c*/ 	.word	0x00000000
        /*0010*/ 	.short	0x0001
        /*0012*/ 	.short	0x0008
        /*0014*/ 	.byte	0x00, 0xf5, 0x21, 0x00


	//----- nvinfo : EIATTR_KPARAM_INFO
	.align		4
.L_25:
        /*0018*/ 	.byte	0x04, 0x17
        /*001a*/ 	.short	(.L_27 - .L_26)
.L_26:
        /*001c*/ 	.word	0x00000000
        /*0020*/ 	.short	0x0000
        /*0022*/ 	.short	0x0000
        /*0024*/ 	.byte	0x00, 0xf5, 0x21, 0x00


	//----- nvinfo : EIATTR_SPARSE_MMA_MASK
	.align		4
.L_27:
        /*0028*/ 	.byte	0x03, 0x50
        /*002a*/ 	.short	0x0000


	//----- nvinfo : EIATTR_MAXREG_COUNT
	.align		4
        /*002c*/ 	.byte	0x03, 0x1b
        /*002e*/ 	.short	0x00ff


	//----- nvinfo : EIATTR_MERCURY_ISA_VERSION
	.align		4
        /*0030*/ 	.byte	0x03, 0x5f
        /*0032*/ 	.short	0x0101


	//----- nvinfo : EIATTR_VRC_CTA_INIT_COUNT
	.align		4
        /*0034*/ 	.byte	0x02, 0x4a
	.zero		1
	.zero		1


	//----- nvinfo : EIATTR_EXIT_INSTR_OFFSETS
	.align		4
        /*0038*/ 	.byte	0x04, 0x1c
        /*003a*/ 	.short	(.L_29 - .L_28)


	//   ....[0]....
.L_28:
        /*003c*/ 	.word	0x00000190


	//----- nvinfo : EIATTR_CRS_STACK_SIZE
	.align		4
.L_29:
        /*0040*/ 	.byte	0x04, 0x1e
        /*0042*/ 	.short	(.L_31 - .L_30)
.L_30:
        /*0044*/ 	.word	0x00000000


	//----- nvinfo : EIATTR_CBANK_PARAM_SIZE
	.align		4
.L_31:
        /*0048*/ 	.byte	0x03, 0x19
        /*004a*/ 	.short	0x0010


	//----- nvinfo : EIATTR_PARAM_CBANK
	.align		4
        /*004c*/ 	.byte	0x04, 0x0a
        /*004e*/ 	.short	(.L_33 - .L_32)
	.align		4
.L_32:
        /*0050*/ 	.word	index@(.nv.constant0._Z7crazyPIPdS_)
        /*0054*/ 	.short	0x0380
        /*0056*/ 	.short	0x0010


	//----- nvinfo : EIATTR_SW_WAR
	.align		4
.L_33:
        /*0058*/ 	.byte	0x04, 0x36
        /*005a*/ 	.short	(.L_35 - .L_34)
.L_34:
        /*005c*/ 	.word	0x00000008
.L_35:


//--------------------- .nv.info._Z9crazySumsPdS_d --------------------------
	.section	.nv.info._Z9crazySumsPdS_d,"",@"SHT_CUDA_INFO"
	.sectionflags	@""
	.align	4


	//----- nvinfo : EIATTR_CUDA_API_VERSION
	.align		4
        /*0000*/ 	.byte	0x04, 0x37
        /*0002*/ 	.short	(.L_37 - .L_36)
.L_36:
        /*0004*/ 	.word	0x00000082


	//----- nvinfo : EIATTR_KPARAM_INFO
	.align		4
.L_37:
        /*0008*/ 	.byte	0x04, 0x17
        /*000a*/ 	.short	(.L_39 - .L_38)
.L_38:
        /*000c*/ 	.word	0x00000000
        /*0010*/ 	.short	0x0002
        /*0012*/ 	.short	0x0010
        /*0014*/ 	.byte	0x00, 0xf0, 0x21, 0x00


	//----- nvinfo : EIATTR_KPARAM_INFO
	.align		4
.L_39:
        /*0018*/ 	.byte	0x04, 0x17
        /*001a*/ 	.short	(.L_41 - .L_40)
.L_40:
        /*001c*/ 	.word	0x00000000
        /*0020*/ 	.short	0x0001
        /*0022*/ 	.short	0x0008
        /*0024*/ 	.byte	0x00, 0xf5, 0x21, 0x00


	//----- nvinfo : EIATTR_KPARAM_INFO
	.align		4
.L_41:
        /*0028*/ 	.byte	0x04, 0x17
        /*002a*/ 	.short	(.L_43 - .L_42)
.L_42:
        /*002c*/ 	.word	0x00000000
        /*0030*/ 	.short	0x0000
        /*0032*/ 	.short	0x0000
        /*0034*/ 	.byte	0x00, 0xf5, 0x21, 0x00


	//----- nvinfo : EIATTR_SPARSE_MMA_MASK
	.align		4
.L_43:
        /*0038*/ 	.byte	0x03, 0x50
        /*003a*/ 	.short	0x0000


	//----- nvinfo : EIATTR_MAXREG_COUNT
	.align		4
        /*003c*/ 	.byte	0x03, 0x1b
        /*003e*/ 	.short	0x00ff


	//----- nvinfo : EIATTR_MERCURY_ISA_VERSION
	.align		4
        /*0040*/ 	.byte	0x03, 0x5f
        /*0042*/ 	.short	0x0101


	//----- nvinfo : EIATTR_VRC_CTA_INIT_COUNT
	.align		4
        /*0044*/ 	.byte	0x02, 0x4a
	.zero		1
	.zero		1


	//----- nvinfo : EIATTR_EXIT_INSTR_OFFSETS
	.align		4
        /*0048*/ 	.byte	0x04, 0x1c
        /*004a*/ 	.short	(.L_45 - .L_44)


	//   ....[0]....
.L_44:
        /*004c*/ 	.word	0x00000090


	//   ....[1]....
        /*0050*/ 	.word	0x00000130


	//----- nvinfo : EIATTR_CBANK_PARAM_SIZE
	.align		4
.L_45:
        /*0054*/ 	.byte	0x03, 0x19
        /*0056*/ 	.short	0x0018


	//----- nvinfo : EIATTR_PARAM_CBANK
	.align		4
        /*0058*/ 	.byte	0x04, 0x0a
        /*005a*/ 	.short	(.L_47 - .L_46)
	.align		4
.L_46:
        /*005c*/ 	.word	index@(.nv.constant0._Z9crazySumsPdS_d)
        /*0060*/ 	.short	0x0380
        /*0062*/ 	.short	0x0018


	//----- nvinfo : EIATTR_SW_WAR
	.align		4
.L_47:
        /*0064*/ 	.byte	0x04, 0x36
        /*0066*/ 	.short	(.L_49 - .L_48)
.L_48:
        /*0068*/ 	.word	0x00000008
.L_49:


//--------------------- .nv.info._Z14crazyDivisionsPdd --------------------------
	.section	.nv.info._Z14crazyDivisionsPdd,"",@"SHT_CUDA_INFO"
	.sectionflags	@""
	.align	4


	//----- nvinfo : EIATTR_CUDA_API_VERSION
	.align		4
        /*0000*/ 	.byte	0x04, 0x37
        /*0002*/ 	.short	(.L_51 - .L_50)
.L_50:
        /*0004*/ 	.word	0x00000082


	//----- nvinfo : EIATTR_KPARAM_INFO
	.align		4
.L_51:
        /*0008*/ 	.byte	0x04, 0x17
        /*000a*/ 	.short	(.L_53 - .L_52)
.L_52:
        /*000c*/ 	.word	0x00000000
        /*0010*/ 	.short	0x0001
        /*0012*/ 	.short	0x0008
        /*0014*/ 	.byte	0x00, 0xf0, 0x21, 0x00


	//----- nvinfo : EIATTR_KPARAM_INFO
	.align		4
.L_53:
        /*0018*/ 	.byte	0x04, 0x17
        /*001a*/ 	.short	(.L_55 - .L_54)
.L_54:
        /*001c*/ 	.word	0x00000000
        /*0020*/ 	.short	0x0000
        /*0022*/ 	.short	0x0000
        /*0024*/ 	.byte	0x00, 0xf5, 0x21, 0x00


	//----- nvinfo : EIATTR_SPARSE_MMA_MASK
	.align		4
.L_55:
        /*0028*/ 	.byte	0x03, 0x50
        /*002a*/ 	.short	0x0000


	//----- nvinfo : EIATTR_MAXREG_COUNT
	.align		4
        /*002c*/ 	.byte	0x03, 0x1b
        /*002e*/ 	.short	0x00ff


	//----- nvinfo : EIATTR_MERCURY_ISA_VERSION
	.align		4
        /*0030*/ 	.byte	0x03, 0x5f
        /*0032*/ 	.short	0x0101


	//----- nvinfo : EIATTR_VRC_CTA_INIT_COUNT
	.align		4
        /*0034*/ 	.byte	0x02, 0x4a
	.zero		1
	.zero		1


	//----- nvinfo : EIATTR_EXIT_INSTR_OFFSETS
	.align		4
        /*0038*/ 	.byte	0x04, 0x1c
        /*003a*/ 	.short	(.L_57 - .L_56)


	//   ....[0]....
.L_56:
        /*003c*/ 	.word	0x00000080


	//   ....[1]....
        /*0040*/ 	.word	0x000001f0


	//----- nvinfo : EIATTR_CRS_STACK_SIZE
	.align		4
.L_57:
        /*0044*/ 	.byte	0x04, 0x1e
        /*0046*/ 	.short	(.L_59 - .L_58)
.L_58:
        /*0048*/ 	.word	0x00000000


	//----- nvinfo : EIATTR_CBANK_PARAM_SIZE
	.align		4
.L_59:
        /*004c*/ 	.byte	0x03, 0x19
        /*004e*/ 	.short	0x0010


	//----- nvinfo : EIATTR_PARAM_CBANK
	.align		4
        /*0050*/ 	.byte	0x04, 0x0a
        /*0052*/ 	.short	(.L_61 - .L_60)
	.align		4
.L_60:
        /*0054*/ 	.word	index@(.nv.constant0._Z14crazyDivisionsPdd)
        /*0058*/ 	.short	0x0380
        /*005a*/ 	.short	0x0010


	//----- nvinfo : EIATTR_SW_WAR
	.align		4
.L_61:
        /*005c*/ 	.byte	0x04, 0x36
        /*005e*/ 	.short	(.L_63 - .L_62)
.L_62:
        /*0060*/ 	.word	0x00000008
.L_63:


//--------------------- .nv.callgraph             --------------------------
	.section	.nv.callgraph,"",@"SHT_CUDA_CALLGRAPH"
	.align	4
	.sectionentsize	8
	.align		4
        /*0000*/ 	.word	0x00000000
	.align		4
        /*0004*/ 	.word	0xffffffff
	.align		4
        /*0008*/ 	.word	0x00000000
	.align		4
        /*000c*/ 	.word	0xfffffffe
	.align		4
        /*0010*/ 	.word	0x00000000
	.align		4
        /*0014*/ 	.word	0xfffffffd
	.align		4
        /*0018*/ 	.word	0x00000000
	.align		4
        /*001c*/ 	.word	0xfffffffc


//--------------------- .text._Z7crazyPIPdS_      --------------------------
	.section	.text._Z7crazyPIPdS_,"ax",@progbits
	.align	128
        .global         _Z7crazyPIPdS_
        .type           _Z7crazyPIPdS_,@function
        .size           _Z7crazyPIPdS_,(.L_x_13 - _Z7crazyPIPdS_)
        .other          _Z7crazyPIPdS_,@"STO_CUDA_ENTRY STV_DEFAULT"
_Z7crazyPIPdS_:
.text._Z7crazyPIPdS_:
[----:B------:R-:W-:Y:S08]  /*0000*/  LDC R1, c[0x0][0x37c] ;  /* 0x0000df00ff017b82 */ /* 0x000ff00000000800 */
[----:B------:R-:W0:Y:S01]  /*0010*/  LDC.64 R2, c[0x0][0x380] ;  /* 0x0000e000ff027b82 */ /* 0x000e220000000a00 */
[----:B------:R-:W0:Y:S02]  /*0020*/  LDCU.64 UR4, c[0x0][0x358] ;  /* 0x00006b00ff0477ac */ /* 0x000e240008000a00 */
[----:B0-----:R-:W2:Y:S01]  /*0030*/  LDG.E.64 R2, desc[UR4][R2.64] ;  /* 0x0000000402027981 */ /* 0x001ea2000c1e1b00 */
[----:B------:R-:W-:-:S02]  /*0040*/  IMAD.MOV.U32 R10, RZ, RZ, 0x0 ;  /* 0x00000000ff0a7424 */ /* 0x000fc400078e00ff */
[----:B------:R-:W-:Y:S01]  /*0050*/  IMAD.MOV.U32 R11, RZ, RZ, 0x3fd80000 ;  /* 0x3fd80000ff0b7424 */ /* 0x000fe200078e00ff */
[----:B--2---:R-:W-:-:S06]  /*0060*/  DMUL R4, R2, 6 ;  /* 0x4018000002047828 */ /* 0x004fcc0000000000 */
[----:B------:R-:W0:Y:S04]  /*0070*/  MUFU.RSQ64H R7, R5 ;  /* 0x0000000500077308 */ /* 0x000e280000001c00 */
[----:B------:R-:W-:-:S05]  /*0080*/  VIADD R6, R5, 0xfcb00000 ;  /* 0xfcb0000005067836 */ /* 0x000fca0000000000 */
[----:B------:R-:W-:Y:S01]  /*0090*/  ISETP.GE.U32.AND P0, PT, R6, 0x7ca00000, PT ;  /* 0x7ca000000600780c */ /* 0x000fe20003f06070 */
[----:B0-----:R-:W-:-:S08]  /*00a0*/  DMUL R8, R6, R6 ;  /* 0x0000000606087228 */ /* 0x001fd00000000000 */
[----:B------:R-:W-:-:S08]  /*00b0*/  DFMA R8, R4, -R8, 1 ;  /* 0x3ff000000408742b */ /* 0x000fd00000000808 */
[----:B------:R-:W-:Y:S02]  /*00c0*/  DFMA R10, R8, R10, 0.5 ;  /* 0x3fe00000080a742b */ /* 0x000fe4000000000a */
[----:B------:R-:W-:-:S08]  /*00d0*/  DMUL R8, R6, R8 ;  /* 0x0000000806087228 */ /* 0x000fd00000000000 */
[----:B------:R-:W-:-:S08]  /*00e0*/  DFMA R8, R10, R8, R6 ;  /* 0x000000080a08722b */ /* 0x000fd00000000006 */
[----:B------:R-:W-:Y:S02]  /*00f0*/  DMUL R10, R4, R8 ;  /* 0x00000008040a7228 */ /* 0x000fe40000000000 */
[----:B------:R-:W-:Y:S01]  /*0100*/  IADD3 R15, PT, PT, R9, -0x100000, RZ ;  /* 0xfff00000090f7810 */ /* 0x000fe20007ffe0ff */
[----:B------:R-:W-:-:S05]  /*0110*/  IMAD.MOV.U32 R14, RZ, RZ, R8 ;  /* 0x000000ffff0e7224 */ /* 0x000fca00078e0008 */
[----:B------:R-:W-:-:S08]  /*0120*/  DFMA R2, R10, -R10, R4 ;  /* 0x8000000a0a02722b */ /* 0x000fd00000000004 */
[----:B------:R-:W-:Y:S01]  /*0130*/  DFMA R12, R2, R14, R10 ;  /* 0x0000000e020c722b */ /* 0x000fe2000000000a */
[----:B------:R-:W-:Y:S10]  /*0140*/  @!P0 BRA `(.L_x_0) ;  /* 0x0000000000088947 */ /* 0x000ff40003800000 */
[----:B------:R-:W-:-:S07]  /*0150*/  MOV R0, 0x170 ;  /* 0x0000017000007802 */ /* 0x000fce0000000f00 */
[----:B------:R-:W-:Y:S05]  /*0160*/  CALL.REL.NOINC `($__internal_0_$__cuda_sm20_dsqrt_rn_f64_mediumpath_v1) ;  /* 0x00000000000c7944 */ /* 0x000fea0003c00000 */
.L_x_0:
[----:B------:R-:W0:Y:S02]  /*0170*/  LDC.64 R2, c[0x0][0x388] ;  /* 0x0000e200ff027b82 */ /* 0x000e240000000a00 */
[----:B0-----:R-:W-:Y:S01]  /*0180*/  STG.E.64 desc[UR4][R2.64], R12 ;  /* 0x0000000c02007986 */ /* 0x001fe2000c101b04 */
[----:B------:R-:W-:Y:S05]  /*0190*/  EXIT ;  /* 0x000000000000794d */ /* 0x000fea0003800000 */
        .weak           $__internal_0_$__cuda_sm20_dsqrt_rn_f64_mediumpath_v1
        .type           $__internal_0_$__cuda_sm20_dsqrt_rn_f64_mediumpath_v1,@function
        .size           $__internal_0_$__cuda_sm20_dsqrt_rn_f64_mediumpath_v1,(.L_x_13 - $__internal_0_$__cuda_sm20_dsqrt_rn_f64_mediumpath_v1)
$__internal_0_$__cuda_sm20_dsqrt_rn_f64_mediumpath_v1:
[----:B------:R-:W-:Y:S01]  /*01a0*/  ISETP.GE.U32.AND P0, PT, R6, -0x3400000, PT ;  /* 0xfcc000000600780c */ /* 0x000fe20003f06070 */
[----:B------:R-:W-:-:S12]  /*01b0*/  IMAD.MOV.U32 R9, RZ, RZ, R15 ;  /* 0x000000ffff097224 */ /* 0x000fd800078e000f */
[----:B------:R-:W-:Y:S05]  /*01c0*/  @!P0 BRA `(.L_x_1) ;  /* 0x0000000000208947 */ /* 0x000fea0003800000 */
[----:B------:R-:W-:-:S10]  /*01d0*/  DFMA.RM R2, R2, R8, R10 ;  /* 0x000000080202722b */ /* 0x000fd4000000400a */
[----:B------:R-:W-:-:S04]  /*01e0*/  IADD3 R6, P0, PT, R2, 0x1, RZ ;  /* 0x0000000102067810 */ /* 0x000fc80007f1e0ff */
[----:B------:R-:W-:-:S06]  /*01f0*/  IADD3.X R7, PT, PT, RZ, R3, RZ, P0, !PT ;  /* 0x00000003ff077210 */ /* 0x000fcc00007fe4ff */
[----:B------:R-:W-:-:S08]  /*0200*/  DFMA.RP R4, -R2, R6, R4 ;  /* 0x000000060204722b */ /* 0x000fd00000008104 */
[----:B------:R-:W-:-:S06]  /*0210*/  DSETP.GT.AND P0, PT, R4, RZ, PT ;  /* 0x000000ff0400722a */ /* 0x000fcc0003f04000 */
[----:B------:R-:W-:Y:S02]  /*0220*/  FSEL R2, R6, R2, P0 ;  /* 0x0000000206027208 */ /* 0x000fe40000000000 */
[----:B------:R-:W-:Y:S01]  /*0230*/  FSEL R3, R7, R3, P0 ;  /* 0x0000000307037208 */ /* 0x000fe20000000000 */
[----:B------:R-:W-:Y:S06]  /*0240*/  BRA `(.L_x_2) ;  /* 0x0000000000647947 */ /* 0x000fec0003800000 */
.L_x_1:
[----:B------:R-:W-:-:S14]  /*0250*/  DSETP.NE.AND P0, PT, R4, RZ, PT ;  /* 0x000000ff0400722a */ /* 0x000fdc0003f05000 */
[----:B------:R-:W-:Y:S05]  /*0260*/  @!P0 BRA `(.L_x_3) ;  /* 0x0000000000588947 */ /* 0x000fea0003800000 */
[----:B------:R-:W-:-:S13]  /*0270*/  ISETP.GE.AND P0, PT, R5, RZ, PT ;  /* 0x000000ff0500720c */ /* 0x000fda0003f06270 */
[----:B------:R-:W-:Y:S02]  /*0280*/  @!P0 IMAD.MOV.U32 R2, RZ, RZ, 0x0 ;  /* 0x00000000ff028424 */ /* 0x000fe400078e00ff */
[----:B------:R-:W-:Y:S01]  /*0290*/  @!P0 IMAD.MOV.U32 R3, RZ, RZ, -0x80000 ;  /* 0xfff80000ff038424 */ /* 0x000fe200078e00ff */
[----:B------:R-:W-:Y:S06]  /*02a0*/  @!P0 BRA `(.L_x_2) ;  /* 0x00000000004c8947 */ /* 0x000fec0003800000 */
[----:B------:R-:W-:-:S13]  /*02b0*/  ISETP.GT.AND P0, PT, R5, 0x7fefffff, PT ;  /* 0x7fefffff0500780c */ /* 0x000fda0003f04270 */
[----:B------:R-:W-:Y:S05]  /*02c0*/  @P0 BRA `(.L_x_3) ;  /* 0x0000000000400947 */ /* 0x000fea0003800000 */
[----:B------:R-:W-:Y:S01]  /*02d0*/  DMUL R4, R4, 8.11296384146066816958e+31 ;  /* 0x4690000004047828 */ /* 0x000fe20000000000 */
[----:B------:R-:W-:Y:S01]  /*02e0*/  MOV R2, RZ ;  /* 0x000000ff00027202 */ /* 0x000fe20000000f00 */
[----:B------:R-:W-:Y:S02]  /*02f0*/  IMAD.MOV.U32 R8, RZ, RZ, 0x0 ;  /* 0x00000000ff087424 */ /* 0x000fe400078e00ff */
[----:B------:R-:W-:Y:S02]  /*0300*/  IMAD.MOV.U32 R9, RZ, RZ, 0x3fd80000 ;  /* 0x3fd80000ff097424 */ /* 0x000fe400078e00ff */
[----:B------:R-:W0:Y:S02]  /*0310*/  MUFU.RSQ64H R3, R5 ;  /* 0x0000000500037308 */ /* 0x000e240000001c00 */
[----:B0-----:R-:W-:-:S08]  /*0320*/  DMUL R6, R2, R2 ;  /* 0x0000000202067228 */ /* 0x001fd00000000000 */
[----:B------:R-:W-:-:S08]  /*0330*/  DFMA R6, R4, -R6, 1 ;  /* 0x3ff000000406742b */ /* 0x000fd00000000806 */
[----:B------:R-:W-:Y:S02]  /*0340*/  DFMA R8, R6, R8, 0.5 ;  /* 0x3fe000000608742b */ /* 0x000fe40000000008 */
[----:B------:R-:W-:-:S08]  /*0350*/  DMUL R6, R2, R6 ;  /* 0x0000000602067228 */ /* 0x000fd00000000000 */
[----:B------:R-:W-:-:S08]  /*0360*/  DFMA R6, R8, R6, R2 ;  /* 0x000000060806722b */ /* 0x000fd00000000002 */
[----:B------:R-:W-:Y:S02]  /*0370*/  DMUL R2, R4, R6 ;  /* 0x0000000604027228 */ /* 0x000fe40000000000 */
[----:B------:R-:W-:-:S06]  /*0380*/  IADD3 R7, PT, PT, R7, -0x100000, RZ ;  /* 0xfff0000007077810 */ /* 0x000fcc0007ffe0ff */
[----:B------:R-:W-:-:S08]  /*0390*/  DFMA R8, R2, -R2, R4 ;  /* 0x800000020208722b */ /* 0x000fd00000000004 */
[----:B------:R-:W-:-:S10]  /*03a0*/  DFMA R2, R6, R8, R2 ;  /* 0x000000080602722b */ /* 0x000fd40000000002 */
[----:B------:R-:W-:Y:S01]  /*03b0*/  VIADD R3, R3, 0xfcb00000 ;  /* 0xfcb0000003037836 */ /* 0x000fe20000000000 */
[----:B------:R-:W-:Y:S06]  /*03c0*/  BRA `(.L_x_2) ;  /* 0x0000000000047947 */ /* 0x000fec0003800000 */
.L_x_3:
[----:B------:R-:W-:-:S11]  /*03d0*/  DADD R2, R4, R4 ;  /* 0x0000000004027229 */ /* 0x000fd60000000004 */
.L_x_2:
[----:B------:R-:W-:Y:S01]  /*03e0*/  IMAD.MOV.U32 R12, RZ, RZ, R2 ;  /* 0x000000ffff0c7224 */ /* 0x000fe200078e0002 */
[----:B------:R-:W-:Y:S01]  /*03f0*/  MOV R13, R3 ;  /* 0x00000003000d7202 */ /* 0x000fe20000000f00 */
[----:B------:R-:W-:Y:S01]  /*0400*/  IMAD.MOV.U32 R2, RZ, RZ, R0 ;  /* 0x000000ffff027224 */ /* 0x000fe200078e0000 */
[----:B------:R-:W-:-:S04]  /*0410*/  MOV R3, 0x0 ;  /* 0x0000000000037802 */ /* 0x000fc80000000f00 */
[----:B------:R-:W-:Y:S05]  /*0420*/  RET.REL.NODEC R2 `(_Z7crazyPIPdS_) ;  /* 0xfffffff802f47950 */ /* 0x000fea0003c3ffff */
.L_x_4:
[----:B------:R-:W-:-:S00]  /*0430*/  BRA `(.L_x_4) ;  /* 0xfffffffc00fc7947 */ /* 0x000fc0000383ffff */
[----:B------:R-:W-:-:S00]  /*0440*/  NOP ;  /* 0x0000000000007918 */ /* 0x000fc00000000000 */
        /* <DEDUP_REMOVED lines=11> */
.L_x_13:


//--------------------- .text._Z9crazySumsPdS_d   --------------------------
	.section	.text._Z9crazySumsPdS_d,"ax",@progbits
	.align	128
        .global         _Z9crazySumsPdS_d
        .type           _Z9crazySumsPdS_d,@function
        .size           _Z9crazySumsPdS_d,(.L_x_16 - _Z9crazySumsPdS_d)
        .other          _Z9crazySumsPdS_d,@"STO_CUDA_ENTRY STV_DEFAULT"
_Z9crazySumsPdS_d:
.text._Z9crazySumsPdS_d:
[----:B------:R-:W-:Y:S01]  /*0000*/  LDC R1, c[0x0][0x37c] ;  /* 0x0000df00ff017b82 */ /* 0x000fe20000000800 */
[----:B------:R-:W0:Y:S07]  /*0010*/  S2R R2, SR_TID.X ;  /* 0x0000000000027919 */ /* 0x000e2e0000002100 */
[----:B------:R-:W0:Y:S01]  /*0020*/  S2UR UR4, SR_CTAID.X ;  /* 0x00000000000479c3 */ /* 0x000e220000002500 */
[----:B------:R-:W1:Y:S07]  /*0030*/  LDCU.64 UR6, c[0x0][0x390] ;  /* 0x00007200ff0677ac */ /* 0x000e6e0008000a00 */
[----:B------:R-:W0:Y:S01]  /*0040*/  LDC R11, c[0x0][0x360] ;  /* 0x0000d800ff0b7b82 */ /* 0x000e220000000800 */
[----:B-1----:R-:W1:Y:S01]  /*0050*/  F2I.F64.TRUNC R0, UR6 ;  /* 0x0000000600007d11 */ /* 0x002e62000830d100 */
[----:B0-----:R-:W-:-:S05]  /*0060*/  IMAD R11, R11, UR4, R2 ;  /* 0x000000040b0b7c24 */ /* 0x001fca000f8e0202 */
[----:B------:R-:W-:-:S04]  /*0070*/  SHF.L.U32 R5, R11, 0x1, RZ ;  /* 0x000000010b057819 */ /* 0x000fc800000006ff */
[----:B-1----:R-:W-:-:S13]  /*0080*/  ISETP.GT.AND P0, PT, R5, R0, PT ;  /* 0x000000000500720c */ /* 0x002fda0003f04270 */
[----:B------:R-:W-:Y:S05]  /*0090*/  @P0 EXIT ;  /* 0x000000000000094d */ /* 0x000fea0003800000 */
[----:B------:R-:W0:Y:S01]  /*00a0*/  LDC.64 R2, c[0x0][0x380] ;  /* 0x0000e000ff027b82 */ /* 0x000e220000000a00 */
[----:B------:R-:W1:Y:S07]  /*00b0*/  LDCU.64 UR4, c[0x0][0x358] ;  /* 0x00006b00ff0477ac */ /* 0x000e6e0008000a00 */
[----:B------:R-:W2:Y:S01]  /*00c0*/  LDC.64 R8, c[0x0][0x388] ;  /* 0x0000e200ff087b82 */ /* 0x000ea20000000a00 */
[----:B0-----:R-:W-:-:S05]  /*00d0*/  IMAD.WIDE R2, R5, 0x8, R2 ;  /* 0x0000000805027825 */ /* 0x001fca00078e0202 */
[----:B-1----:R-:W3:Y:S04]  /*00e0*/  LDG.E.64 R4, desc[UR4][R2.64] ;  /* 0x0000000402047981 */ /* 0x002ee8000c1e1b00 */
[----:B------:R-:W3:Y:S02]  /*00f0*/  LDG.E.64 R6, desc[UR4][R2.64+0x8] ;  /* 0x0000080402067981 */ /* 0x000ee4000c1e1b00 */
[----:B---3--:R-:W-:Y:S01]  /*0100*/  DADD R4, R4, R6 ;  /* 0x0000000004047229 */ /* 0x008fe20000000006 */
[----:B--2---:R-:W-:-:S06]  /*0110*/  IMAD.WIDE R6, R11, 0x8, R8 ;  /* 0x000000080b067825 */ /* 0x004fcc00078e0208 */
[----:B------:R-:W-:Y:S01]  /*0120*/  STG.E.64 desc[UR4][R6.64], R4 ;  /* 0x0000000406007986 */ /* 0x000fe2000c101b04 */
[----:B------:R-:W-:Y:S05]  /*0130*/  EXIT ;  /* 0x000000000000794d */ /* 0x000fea0003800000 */
.L_x_5:
        /* <DEDUP_REMOVED lines=12> */
.L_x_16:


//--------------------- .text._Z14crazyDivisionsPdd --------------------------
	.section	.text._Z14crazyDivisionsPdd,"ax",@progbits
	.align	128
        .global         _Z14crazyDivisionsPdd
        .type           _Z14crazyDivisionsPdd,@function
        .size           _Z14crazyDivisionsPdd,(.L_x_14 - _Z14crazyDivisionsPdd)
        .other          _Z14crazyDivisionsPdd,@"STO_CUDA_ENTRY STV_DEFAULT"
_Z14crazyDivisionsPdd:
.text._Z14crazyDivisionsPdd:
[----:B------:R-:W-:Y:S01]  /*0000*/  LDC R1, c[0x0][0x37c] ;  /* 0x0000df00ff017b82 */ /* 0x000fe20000000800 */
[----:B------:R-:W0:Y:S01]  /*0010*/  S2R R5, SR_TID.X ;  /* 0x0000000000057919 */ /* 0x000e220000002100 */
[----:B------:R-:W1:Y:S06]  /*0020*/  LDCU.64 UR6, c[0x0][0x388] ;  /* 0x00007100ff0677ac */ /* 0x000e6c0008000a00 */
[----:B------:R-:W0:Y:S08]  /*0030*/  S2UR UR4, SR_CTAID.X ;  /* 0x00000000000479c3 */ /* 0x000e300000002500 */
[----:B------:R-:W0:Y:S01]  /*0040*/  LDC R0, c[0x0][0x360] ;  /* 0x0000d800ff007b82 */ /* 0x000e220000000800 */
[----:B-1----:R-:W1:Y:S01]  /*0050*/  F2I.F64.TRUNC R3, UR6 ;  /* 0x0000000600037d11 */ /* 0x002e62000830d100 */
[----:B0-----:R-:W-:-:S05]  /*0060*/  IMAD R0, R0, UR4, R5 ;  /* 0x0000000400007c24 */ /* 0x001fca000f8e0205 */
[----:B-1----:R-:W-:-:S13]  /*0070*/  ISETP.GE.AND P0, PT, R0, R3, PT ;  /* 0x000000030000720c */ /* 0x002fda0003f06270 */
[----:B------:R-:W-:Y:S05]  /*0080*/  @P0 EXIT ;  /* 0x000000000000094d */ /* 0x000fea0003800000 */
[----:B------:R-:W0:Y:S01]  /*0090*/  I2F.F64 R2, R0 ;  /* 0x0000000000027312 */ /* 0x000e220000201c00 */
[----:B------:R-:W1:Y:S01]  /*00a0*/  LDCU.64 UR4, c[0x0][0x358] ;  /* 0x00006b00ff0477ac */ /* 0x000e620008000a00 */
[----:B------:R-:W-:Y:S01]  /*00b0*/  BSSY.RECONVERGENT B0, `(.L_x_6) ;  /* 0x0000010000007945 */ /* 0x000fe20003800200 */
[----:B0-----:R-:W-:-:S08]  /*00c0*/  DADD R2, R2, 1 ;  /* 0x3ff0000002027429 */ /* 0x001fd00000000000 */
[----:B------:R-:W-:-:S06]  /*00d0*/  DMUL R4, R2, R2 ;  /* 0x0000000202047228 */ /* 0x000fcc0000000000 */
[----:B------:R-:W0:Y:S04]  /*00e0*/  MUFU.RCP64H R3, R5 ;  /* 0x0000000500037308 */ /* 0x000e280000001800 */
[----:B------:R-:W-:-:S05]  /*00f0*/  VIADD R2, R5, 0x300402 ;  /* 0x0030040205027836 */ /* 0x000fca0000000000 */
[----:B------:R-:W-:Y:S01]  /*0100*/  FSETP.GEU.AND P0, PT, |R2|, 5.8789094863358348022e-39, PT ;  /* 0x004004020200780b */ /* 0x000fe20003f0e200 */
[----:B0-----:R-:W-:-:S08]  /*0110*/  DFMA R6, -R4, R2, 1 ;  /* 0x3ff000000406742b */ /* 0x001fd00000000102 */
[----:B------:R-:W-:-:S08]  /*0120*/  DFMA R6, R6, R6, R6 ;  /* 0x000000060606722b */ /* 0x000fd00000000006 */
[----:B------:R-:W-:-:S08]  /*0130*/  DFMA R6, R2, R6, R2 ;  /* 0x000000060206722b */ /* 0x000fd00000000002 */
[----:B------:R-:W-:-:S08]  /*0140*/  DFMA R8, -R4, R6, 1 ;  /* 0x3ff000000408742b */ /* 0x000fd00000000106 */
[----:B------:R-:W-:Y:S01]  /*0150*/  DFMA R6, R6, R8, R6 ;  /* 0x000000080606722b */ /* 0x000fe20000000006 */
[----:B-1----:R-:W-:Y:S10]  /*0160*/  @P0 BRA `(.L_x_7) ;  /* 0x0000000000100947 */ /* 0x002ff40003800000 */
[----:B------:R-:W-:-:S05]  /*0170*/  LOP3.LUT R2, R5, 0x7fffffff, RZ, 0xc0, !PT ;  /* 0x7fffffff05027812 */ /* 0x000fca00078ec0ff */
[----:B------:R-:W-:Y:S01]  /*0180*/  VIADD R8, R2, 0xfff00000 ;  /* 0xfff0000002087836 */ /* 0x000fe20000000000 */
[----:B------:R-:W-:-:S07]  /*0190*/  MOV R2, 0x1b0 ;  /* 0x000001b000027802 */ /* 0x000fce0000000f00 */
[----:B------:R-:W-:Y:S05]  /*01a0*/  CALL.REL.NOINC `($__internal_1_$__cuda_sm20_dblrcp_rn_slowpath_v3) ;  /* 0x0000000000147944 */ /* 0x000fea0003c00000 */
.L_x_7:
[----:B------:R-:W-:Y:S05]  /*01b0*/  BSYNC.RECONVERGENT B0 ;  /* 0x0000000000007941 */ /* 0x000fea0003800200 */
.L_x_6:
[----:B------:R-:W0:Y:S02]  /*01c0*/  LDC.64 R2, c[0x0][0x380] ;  /* 0x0000e000ff027b82 */ /* 0x000e240000000a00 */
[----:B0-----:R-:W-:-:S05]  /*01d0*/  IMAD.WIDE R2, R0, 0x8, R2 ;  /* 0x0000000800027825 */ /* 0x001fca00078e0202 */
[----:B------:R-:W-:Y:S01]  /*01e0*/  STG.E.64 desc[UR4][R2.64], R6 ;  /* 0x0000000602007986 */ /* 0x000fe2000c101b04 */
[----:B------:R-:W-:Y:S05]  /*01f0*/  EXIT ;  /* 0x000000000000794d */ /* 0x000fea0003800000 */
        .weak           $__internal_1_$__cuda_sm20_dblrcp_rn_slowpath_v3
        .type           $__internal_1_$__cuda_sm20_dblrcp_rn_slowpath_v3,@function
        .size           $__internal_1_$__cuda_sm20_dblrcp_rn_slowpath_v3,(.L_x_14 - $__internal_1_$__cuda_sm20_dblrcp_rn_slowpath_v3)
$__internal_1_$__cuda_sm20_dblrcp_rn_slowpath_v3:
[----:B------:R-:W-:Y:S01]  /*0200*/  DSETP.GTU.AND P0, PT, |R4|, +INF , PT ;  /* 0x7ff000000400742a */ /* 0x000fe20003f0c200 */
[----:B------:R-:W-:-:S13]  /*0210*/  BSSY.RECONVERGENT B1, `(.L_x_8) ;  /* 0x0000023000017945 */ /* 0x000fda0003800200 */
[----:B------:R-:W-:Y:S05]  /*0220*/  @P0 BRA `(.L_x_9) ;  /* 0x00000000007c0947 */ /* 0x000fea0003800000 */
[----:B------:R-:W-:-:S05]  /*0230*/  LOP3.LUT R3, R5, 0x7fffffff, RZ, 0xc0, !PT ;  /* 0x7fffffff05037812 */ /* 0x000fca00078ec0ff */
[----:B------:R-:W-:-:S05]  /*0240*/  VIADD R6, R3, 0xffffffff ;  /* 0xffffffff03067836 */ /* 0x000fca0000000000 */
[----:B------:R-:W-:-:S13]  /*0250*/  ISETP.GE.U32.AND P0, PT, R6, 0x7fefffff, PT ;  /* 0x7fefffff0600780c */ /* 0x000fda0003f06070 */
[----:B------:R-:W-:Y:S01]  /*0260*/  @P0 LOP3.LUT R7, R5, 0x7ff00000, RZ, 0x3c, !PT ;  /* 0x7ff0000005070812 */ /* 0x000fe200078e3cff */
[----:B------:R-:W-:Y:S01]  /*0270*/  @P0 IMAD.MOV.U32 R6, RZ, RZ, RZ ;  /* 0x000000ffff060224 */ /* 0x000fe200078e00ff */
[----:B------:R-:W-:Y:S06]  /*0280*/  @P0 BRA `(.L_x_10) ;  /* 0x00000000006c0947 */ /* 0x000fec0003800000 */
[----:B------:R-:W-:-:S13]  /*0290*/  ISETP.GE.U32.AND P0, PT, R3, 0x1000001, PT ;  /* 0x010000010300780c */ /* 0x000fda0003f06070 */
[----:B------:R-:W-:Y:S05]  /*02a0*/  @!P0 BRA `(.L_x_11) ;  /* 0x0000000000348947 */ /* 0x000fea0003800000 */
[----:B------:R-:W-:Y:S01]  /*02b0*/  IADD3 R7, PT, PT, R5, -0x3fe00000, RZ ;  /* 0xc020000005077810 */ /* 0x000fe20007ffe0ff */
[----:B------:R-:W-:-:S03]  /*02c0*/  IMAD.MOV.U32 R6, RZ, RZ, R4 ;  /* 0x000000ffff067224 */ /* 0x000fc600078e0004 */
[----:B------:R-:W0:Y:S03]  /*02d0*/  MUFU.RCP64H R9, R7 ;  /* 0x0000000700097308 */ /* 0x000e260000001800 */
[----:B0-----:R-:W-:-:S08]  /*02e0*/  DFMA R10, -R6, R8, 1 ;  /* 0x3ff00000060a742b */ /* 0x001fd00000000108 */
[----:B------:R-:W-:-:S08]  /*02f0*/  DFMA R10, R10, R10, R10 ;  /* 0x0000000a0a0a722b */ /* 0x000fd0000000000a */
[----:B------:R-:W-:-:S08]  /*0300*/  DFMA R10, R8, R10, R8 ;  /* 0x0000000a080a722b */ /* 0x000fd00000000008 */
[----:B------:R-:W-:-:S08]  /*0310*/  DFMA R8, -R6, R10, 1 ;  /* 0x3ff000000608742b */ /* 0x000fd0000000010a */
[----:B------:R-:W-:-:S08]  /*0320*/  DFMA R8, R10, R8, R10 ;  /* 0x000000080a08722b */ /* 0x000fd0000000000a */
[----:B------:R-:W-:-:S08]  /*0330*/  DMUL R8, R8, 2.2250738585072013831e-308 ;  /* 0x0010000008087828 */ /* 0x000fd00000000000 */
[----:B------:R-:W-:-:S08]  /*0340*/  DFMA R4, -R4, R8, 1 ;  /* 0x3ff000000404742b */ /* 0x000fd00000000108 */
[----:B------:R-:W-:-:S08]  /*0350*/  DFMA R4, R4, R4, R4 ;  /* 0x000000040404722b */ /* 0x000fd00000000004 */
[----:B------:R-:W-:Y:S01]  /*0360*/  DFMA R6, R8, R4, R8 ;  /* 0x000000040806722b */ /* 0x000fe20000000008 */
[----:B------:R-:W-:Y:S10]  /*0370*/  BRA `(.L_x_10) ;  /* 0x0000000000307947 */ /* 0x000ff40003800000 */
.L_x_11:
[----:B------:R-:W-:Y:S01]  /*0380*/  DMUL R4, R4, 8.11296384146066816958e+31 ;  /* 0x4690000004047828 */ /* 0x000fe20000000000 */
[----:B------:R-:W-:-:S05]  /*0390*/  IMAD.MOV.U32 R6, RZ, RZ, R8 ;  /* 0x000000ffff067224 */ /* 0x000fca00078e0008 */
[----:B------:R-:W0:Y:S02]  /*03a0*/  MUFU.RCP64H R7, R5 ;  /* 0x0000000500077308 */ /* 0x000e240000001800 */
[----:B0-----:R-:W-:-:S08]  /*03b0*/  DFMA R8, -R4, R6, 1 ;  /* 0x3ff000000408742b */ /* 0x001fd00000000106 */
[----:B------:R-:W-:-:S08]  /*03c0*/  DFMA R8, R8, R8, R8 ;  /* 0x000000080808722b */ /* 0x000fd00000000008 */
[----:B------:R-:W-:-:S08]  /*03d0*/  DFMA R8, R6, R8, R6 ;  /* 0x000000080608722b */ /* 0x000fd00000000006 */
[----:B------:R-:W-:-:S08]  /*03e0*/  DFMA R6, -R4, R8, 1 ;  /* 0x3ff000000406742b */ /* 0x000fd00000000108 */
[----:B------:R-:W-:-:S08]  /*03f0*/  DFMA R6, R8, R6, R8 ;  /* 0x000000060806722b */ /* 0x000fd00000000008 */
[----:B------:R-:W-:Y:S01]  /*0400*/  DMUL R6, R6, 8.11296384146066816958e+31 ;  /* 0x4690000006067828 */ /* 0x000fe20000000000 */
[----:B------:R-:W-:Y:S10]  /*0410*/  BRA `(.L_x_10) ;  /* 0x0000000000087947 */ /* 0x000ff40003800000 */
.L_x_9:
[----:B------:R-:W-:Y:S02]  /*0420*/  LOP3.LUT R7, R5, 0x80000, RZ, 0xfc, !PT ;  /* 0x0008000005077812 */ /* 0x000fe400078efcff */
[----:B------:R-:W-:-:S07]  /*0430*/  MOV R6, R4 ;  /* 0x0000000400067202 */ /* 0x000fce0000000f00 */
.L_x_10:
[----:B------:R-:W-:Y:S05]  /*0440*/  BSYNC.RECONVERGENT B1 ;  /* 0x0000000000017941 */ /* 0x000fea0003800200 */
.L_x_8:
[----:B------:R-:W-:-:S04]  /*0450*/  IMAD.MOV.U32 R3, RZ, RZ, 0x0 ;  /* 0x00000000ff037424 */ /* 0x000fc800078e00ff */
[----:B------:R-:W-:Y:S05]  /*0460*/  RET.REL.NODEC R2 `(_Z14crazyDivisionsPdd) ;  /* 0xfffffff802e47950 */ /* 0x000fea0003c3ffff */
.L_x_12:
        /* <DEDUP_REMOVED lines=9> */
.L_x_14:


//--------------------- .nv.shared.reserved.0     --------------------------
	.section	.nv.shared.reserved.0,"aw",@nobits
	.weak		__nv_reservedSMEM_offset_0_alias
	.size		__nv_reservedSMEM_offset_0_alias, 0, 64
	.other		__nv_reservedSMEM_offset_0_alias,@"STO_CUDA_RESERVED_SHARED STV_DEFAULT"
__nv_reservedSMEM_offset_0_alias:
	.zero		0
	.zero		64


//--------------------- .nv.constant0._Z7crazyPIPdS_ --------------------------
	.section	.nv.constant0._Z7crazyPIPdS_,"a",@progbits
	.sectionflags	@""
	.align	4
.nv.constant0._Z7crazyPIPdS_:
	.zero		912


//--------------------- .nv.constant0._Z9crazySumsPdS_d --------------------------
	.section	.nv.constant0._Z9crazySumsPdS_d,"a",@progbits
	.sectionflags	@""
	.align	4
.nv.constant0._Z9crazySumsPdS_d:
	.zero		920


//--------------------- .nv.constant0._Z14crazyDivisionsPdd --------------------------
	.section	.nv.constant0._Z14crazyDivisionsPdd,"a",@progbits
	.sectionflags	@""
	.align	4
.nv.constant0._Z14crazyDivisionsPdd:
	.zero		912


//--------------------- SYMBOLS --------------------------

	.type		.nv.reservedSmem.offset0,@object
	.size		.nv.reservedSmem.offset0,0x4
